	.headerflags	@"EF_CUDA_TEXMODE_UNIFIED EF_CUDA_64BIT_ADDRESS EF_CUDA_SM89 EF_CUDA_VIRTUAL_SM(EF_CUDA_SM89)"
	.elftype	@"ET_EXEC"


//--------------------- .nv.info                  --------------------------
	.section	.nv.info,"",@"SHT_CUDA_INFO"
	.align	4


	//----- nvinfo : EIATTR_REGCOUNT
	.align		4
        /*0000*/ 	.byte	0x04, 0x2f
        /*0002*/ 	.short	(.L_1 - .L_0)
	.align		4
.L_0:
        /*0004*/ 	.word	index@(triton__0d1d2d3d4de5de)
        /*0008*/ 	.word	0x00000028


	//----- nvinfo : EIATTR_MAX_STACK_SIZE
	.align		4
.L_1:
        /*000c*/ 	.byte	0x04, 0x23
        /*000e*/ 	.short	(.L_3 - .L_2)
	.align		4
.L_2:
        /*0010*/ 	.word	index@(triton__0d1d2d3d4de5de)
        /*0014*/ 	.word	0x00000000


	//----- nvinfo : EIATTR_MIN_STACK_SIZE
	.align		4
.L_3:
        /*0018*/ 	.byte	0x04, 0x12
        /*001a*/ 	.short	(.L_5 - .L_4)
	.align		4
.L_4:
        /*001c*/ 	.word	index@(triton__0d1d2d3d4de5de)
        /*0020*/ 	.word	0x00000000


	//----- nvinfo : EIATTR_FRAME_SIZE
	.align		4
.L_5:
        /*0024*/ 	.byte	0x04, 0x11
        /*0026*/ 	.short	(.L_7 - .L_6)
	.align		4
.L_6:
        /*0028*/ 	.word	index@(triton__0d1d2d3d4de5de)
        /*002c*/ 	.word	0x00000000
.L_7:


//--------------------- .nv.info.triton__0d1d2d3d4de5de --------------------------
	.section	.nv.info.triton__0d1d2d3d4de5de,"",@"SHT_CUDA_INFO"
	.align	4


	//----- nvinfo : EIATTR_CUDA_API_VERSION
	.align		4
        /*0000*/ 	.byte	0x04, 0x37
        /*0002*/ 	.short	(.L_9 - .L_8)
.L_8:
        /*0004*/ 	.word	0x0000007b


	//----- nvinfo : EIATTR_PARAM_CBANK
	.align		4
.L_9:
        /*0008*/ 	.byte	0x04, 0x0a
        /*000a*/ 	.short	(.L_11 - .L_10)
	.align		4
.L_10:
        /*000c*/ 	.word	index@(.nv.constant0.triton__0d1d2d3d4de5de)
        /*0010*/ 	.short	0x0160
        /*0012*/ 	.short	0x0028


	//----- nvinfo : EIATTR_CBANK_PARAM_SIZE
	.align		4
.L_11:
        /*0014*/ 	.byte	0x03, 0x19
        /*0016*/ 	.short	0x0028


	//----- nvinfo : EIATTR_KPARAM_INFO
	.align		4
        /*0018*/ 	.byte	0x04, 0x17
        /*001a*/ 	.short	(.L_13 - .L_12)
.L_12:
        /*001c*/ 	.word	0x00000000
        /*0020*/ 	.short	0x0005
        /*0022*/ 	.short	0x0024
        /*0024*/ 	.byte	0x00, 0xf0, 0x11, 0x00


	//----- nvinfo : EIATTR_KPARAM_INFO
	.align		4
.L_13:
        /*0028*/ 	.byte	0x04, 0x17
        /*002a*/ 	.short	(.L_15 - .L_14)
.L_14:
        /*002c*/ 	.word	0x00000000
        /*0030*/ 	.short	0x0004
        /*0032*/ 	.short	0x0020
        /*0034*/ 	.byte	0x00, 0xf0, 0x11, 0x00


	//----- nvinfo : EIATTR_KPARAM_INFO
	.align		4
.L_15:
        /*0038*/ 	.byte	0x04, 0x17
        /*003a*/ 	.short	(.L_17 - .L_16)
.L_16:
        /*003c*/ 	.word	0x00000000
        /*0040*/ 	.short	0x0003
        /*0042*/ 	.short	0x0018
        /*0044*/ 	.byte	0x00, 0xf0, 0x21, 0x00


	//----- nvinfo : EIATTR_KPARAM_INFO
	.align		4
.L_17:
        /*0048*/ 	.byte	0x04, 0x17
        /*004a*/ 	.short	(.L_19 - .L_18)
.L_18:
        /*004c*/ 	.word	0x00000000
        /*0050*/ 	.short	0x0002
        /*0052*/ 	.short	0x0010
        /*0054*/ 	.byte	0x00, 0xf0, 0x21, 0x00


	//----- nvinfo : EIATTR_KPARAM_INFO
	.align		4
.L_19:
        /*0058*/ 	.byte	0x04, 0x17
        /*005a*/ 	.short	(.L_21 - .L_20)
.L_20:
        /*005c*/ 	.word	0x00000000
        /*0060*/ 	.short	0x0001
        /*0062*/ 	.short	0x0008
        /*0064*/ 	.byte	0x00, 0xf0, 0x21, 0x00


	//----- nvinfo : EIATTR_KPARAM_INFO
	.align		4
.L_21:
        /*0068*/ 	.byte	0x04, 0x17
        /*006a*/ 	.short	(.L_23 - .L_22)
.L_22:
        /*006c*/ 	.word	0x00000000
        /*0070*/ 	.short	0x0000
        /*0072*/ 	.short	0x0000
        /*0074*/ 	.byte	0x00, 0xf0, 0x21, 0x00


	//----- nvinfo : EIATTR_MAXREG_COUNT
	.align		4
.L_23:
        /*0078*/ 	.byte	0x03, 0x1b
        /*007a*/ 	.short	0x00ff


	//----- nvinfo : EIATTR_COOP_GROUP_MASK_REGIDS
	.align		4
        /*007c*/ 	.byte	0x04, 0x29
        /*007e*/ 	.short	(.L_25 - .L_24)


	//   ....[0]....
.L_24:
        /*0080*/ 	.word	0xffffffff


	//   ....[1]....
        /*0084*/ 	.word	0xffffffff


	//   ....[2]....
        /*0088*/ 	.word	0xffffffff


	//   ....[3]....
        /*008c*/ 	.word	0xffffffff


	//   ....[4]....
        /*0090*/ 	.word	0xffffffff


	//   ....[5]....
        /*0094*/ 	.word	0xffffffff


	//   ....[6]....
        /*0098*/ 	.word	0xffffffff


	//   ....[7]....
        /*009c*/ 	.word	0xffffffff


	//----- nvinfo : EIATTR_COOP_GROUP_INSTR_OFFSETS
	.align		4
.L_25:
        /*00a0*/ 	.byte	0x04, 0x28
        /*00a2*/ 	.short	(.L_27 - .L_26)


	//   ....[0]....
.L_26:
        /*00a4*/ 	.word	0x00000850


	//   ....[1]....
        /*00a8*/ 	.word	0x00000870


	//   ....[2]....
        /*00ac*/ 	.word	0x00000890


	//   ....[3]....
        /*00b0*/ 	.word	0x000008b0


	//   ....[4]....
        /*00b4*/ 	.word	0x000008d0


	//   ....[5]....
        /*00b8*/ 	.word	0x00000940


	//   ....[6]....
        /*00bc*/ 	.word	0x00000960


	//   ....[7]....
        /*00c0*/ 	.word	0x00000990


	//----- nvinfo : EIATTR_EXIT_INSTR_OFFSETS
	.align		4
.L_27:
        /*00c4*/ 	.byte	0x04, 0x1c
        /*00c6*/ 	.short	(.L_29 - .L_28)


	//   ....[0]....
.L_28:
        /*00c8*/ 	.word	0x00000a30


	//   ....[1]....
        /*00cc*/ 	.word	0x00000a70


	//----- nvinfo : EIATTR_MAX_THREADS
	.align		4
.L_29:
        /*00d0*/ 	.byte	0x04, 0x05
        /*00d2*/ 	.short	(.L_31 - .L_30)
.L_30:
        /*00d4*/ 	.word	0x00000100
        /*00d8*/ 	.word	0x00000001
        /*00dc*/ 	.word	0x00000001
.L_31:


//--------------------- .nv.rel.action            --------------------------
	.section	.nv.rel.action,"",@"SHT_CUDA_RELOCINFO"
	.align	8
	.sectionentsize	8
        /*0000*/ 	.byte	0x73, 0x00, 0x00, 0x00, 0x00, 0x00, 0x00, 0x00, 0x00, 0x00, 0x00, 0x11, 0x25, 0x00, 0x05, 0x36


//--------------------- .nv.constant0.triton__0d1d2d3d4de5de --------------------------
	.section	.nv.constant0.triton__0d1d2d3d4de5de,"a",@progbits
	.align	4
.nv.constant0.triton__0d1d2d3d4de5de:
	.zero		392


//--------------------- .text.triton__0d1d2d3d4de5de --------------------------
	.section	.text.triton__0d1d2d3d4de5de,"ax",@progbits
	.sectionflags	@"SHF_BARRIERS=1"
	.sectioninfo	@"SHI_REGISTERS=40"
	.align	128
        .global         triton__0d1d2d3d4de5de
        .type           triton__0d1d2d3d4de5de,@function
        .size           triton__0d1d2d3d4de5de,(.L_x_1 - triton__0d1d2d3d4de5de)
        .other          triton__0d1d2d3d4de5de,@"STO_CUDA_ENTRY STV_DEFAULT"
triton__0d1d2d3d4de5de:
.text.triton__0d1d2d3d4de5de:
[----:B------:R-:W-:-:S02]  /*0000*/  MOV R1, c[0x0][0x28] ;  /* 0x00000a0000017a02 */ /* 0x000fc40000000f00 */
[----:B------:R-:W0:Y:S01]  /*0010*/  S2R R2, SR_TID.X ;  /* 0x0000000000027919 */ /* 0x000e220000002100 */
[----:B------:R-:W-:Y:S01]  /*0020*/  MOV R3, 0x4 ;  /* 0x0000000400037802 */ /* 0x000fe20000000f00 */
[----:B------:R-:W-:Y:S01]  /*0030*/  ULDC.64 UR4, c[0x0][0x118] ;  /* 0x0000460000047ab9 */ /* 0x000fe20000000a00 */
[----:B------:R-:W-:Y:S01]  /*0040*/  MOV R13, RZ ;  /* 0x000000ff000d7202 */ /* 0x000fe20000000f00 */
[----:B------:R-:W1:Y:S01]  /*0050*/  S2R R0, SR_CTAID.X ;  /* 0x0000000000007919 */ /* 0x000e620000002500 */
[----:B------:R-:W-:Y:S02]  /*0060*/  MOV R19, RZ ;  /* 0x000000ff00137202 */ /* 0x000fe40000000f00 */
[----:B------:R-:W-:Y:S02]  /*0070*/  MOV R17, RZ ;  /* 0x000000ff00117202 */ /* 0x000fe40000000f00 */
[----:B------:R-:W-:Y:S02]  /*0080*/  MOV R15, RZ ;  /* 0x000000ff000f7202 */ /* 0x000fe40000000f00 */
[----:B0-----:R-:W-:-:S02]  /*0090*/  LOP3.LUT R29, R2, 0xff, RZ, 0xc0, !PT ;  /* 0x000000ff021d7812 */ /* 0x001fc400078ec0ff */
[----:B-1----:R-:W-:-:S03]  /*00a0*/  ISETP.GE.AND P0, PT, R0, 0x900, PT ;  /* 0x000009000000780c */ /* 0x002fc60003f06270 */
[----:B------:R-:W-:Y:S01]  /*00b0*/  IMAD R30, R29, 0x900, R0 ;  /* 0x000009001d1e7824 */ /* 0x000fe200078e0200 */
[----:B------:R-:W-:-:S03]  /*00c0*/  MOV R25, RZ ;  /* 0x000000ff00197202 */ /* 0x000fc60000000f00 */
[CC--:B------:R-:W-:Y:S01]  /*00d0*/  IMAD.WIDE R4, R30.reuse, R3.reuse, c[0x0][0x160] ;  /* 0x000058001e047625 */ /* 0x0c0fe200078e0203 */
[C---:B------:R-:W-:Y:S02]  /*00e0*/  IADD3 R14, R30.reuse, 0x1b0000, RZ ;  /* 0x001b00001e0e7810 */ /* 0x040fe40007ffe0ff */
[C---:B------:R-:W-:Y:S02]  /*00f0*/  IADD3 R26, R30.reuse, 0x90000, RZ ;  /* 0x000900001e1a7810 */ /* 0x040fe40007ffe0ff */
[----:B------:R-:W-:Y:S01]  /*0100*/  IADD3 R12, R30, 0x120000, RZ ;  /* 0x001200001e0c7810 */ /* 0x000fe20007ffe0ff */
[-C--:B------:R-:W-:Y:S01]  /*0110*/  IMAD.WIDE R10, R14, R3.reuse, c[0x0][0x160] ;  /* 0x000058000e0a7625 */ /* 0x080fe200078e0203 */
[C---:B------:R-:W-:Y:S01]  /*0120*/  IADD3 R16, R30.reuse, 0x3f0000, RZ ;  /* 0x003f00001e107810 */ /* 0x040fe20007ffe0ff */
[----:B------:R0:W2:Y:S01]  /*0130*/  @!P0 LDG.E.EL R19, [R4.64] ;  /* 0x0000000404138981 */ /* 0x0000a2000c2e1900 */
[----:B------:R-:W-:Y:S01]  /*0140*/  IADD3 R24, R30, 0x240000, RZ ;  /* 0x002400001e187810 */ /* 0x000fe20007ffe0ff */
[-C--:B------:R-:W-:Y:S01]  /*0150*/  IMAD.WIDE R6, R26, R3.reuse, c[0x0][0x160] ;  /* 0x000058001a067625 */ /* 0x080fe200078e0203 */
[C---:B------:R-:W-:Y:S01]  /*0160*/  IADD3 R22, R30.reuse, 0x2d0000, RZ ;  /* 0x002d00001e167810 */ /* 0x040fe20007ffe0ff */
[----:B------:R1:W3:Y:S01]  /*0170*/  @!P0 LDG.E.EL R13, [R10.64] ;  /* 0x000000040a0d8981 */ /* 0x0002e2000c2e1900 */
[----:B------:R-:W-:Y:S01]  /*0180*/  IADD3 R18, R30, 0x360000, RZ ;  /* 0x003600001e127810 */ /* 0x000fe20007ffe0ff */
[-C--:B------:R-:W-:Y:S01]  /*0190*/  IMAD.WIDE R8, R12, R3.reuse, c[0x0][0x160] ;  /* 0x000058000c087625 */ /* 0x080fe200078e0203 */
[----:B------:R-:W-:Y:S01]  /*01a0*/  CS2R R20, SRZ ;  /* 0x0000000000147805 */ /* 0x000fe2000001ff00 */
[----:B------:R4:W5:Y:S01]  /*01b0*/  @!P0 LDG.E.EL R17, [R6.64] ;  /* 0x0000000406118981 */ /* 0x000962000c2e1900 */
[----:B------:R-:W-:Y:S01]  /*01c0*/  MOV R23, RZ ;  /* 0x000000ff00177202 */ /* 0x000fe20000000f00 */
[----:B0-----:R-:W-:-:S02]  /*01d0*/  IMAD.WIDE R4, R24, R3, c[0x0][0x160] ;  /* 0x0000580018047625 */ /* 0x001fc400078e0203 */
[----:B------:R0:W5:Y:S02]  /*01e0*/  @!P0 LDG.E.EL R15, [R8.64] ;  /* 0x00000004080f8981 */ /* 0x000164000c2e1900 */
[-C--:B-1----:R-:W-:Y:S02]  /*01f0*/  IMAD.WIDE R10, R16, R3.reuse, c[0x0][0x160] ;  /* 0x00005800100a7625 */ /* 0x082fe400078e0203 */
[----:B------:R-:W5:Y:S02]  /*0200*/  @!P0 LDG.E.EL R20, [R4.64] ;  /* 0x0000000404148981 */ /* 0x000f64000c2e1900 */
[-C--:B----4-:R-:W-:Y:S02]  /*0210*/  IMAD.WIDE R6, R22, R3.reuse, c[0x0][0x160] ;  /* 0x0000580016067625 */ /* 0x090fe400078e0203 */
[----:B------:R1:W4:Y:S02]  /*0220*/  @!P0 LDG.E.EL R25, [R10.64] ;  /* 0x000000040a198981 */ /* 0x000324000c2e1900 */
[----:B0-----:R-:W-:-:S02]  /*0230*/  IMAD.WIDE R8, R18, R3, c[0x0][0x160] ;  /* 0x0000580012087625 */ /* 0x001fc400078e0203 */
[----:B------:R-:W4:Y:S04]  /*0240*/  @!P0 LDG.E.EL R21, [R6.64] ;  /* 0x0000000406158981 */ /* 0x000f28000c2e1900 */
[----:B------:R0:W4:Y:S01]  /*0250*/  @!P0 LDG.E.EL R23, [R8.64] ;  /* 0x0000000408178981 */ /* 0x000122000c2e1900 */
[----:B-1----:R-:W-:-:S04]  /*0260*/  IMAD.WIDE R10, R26, R3, c[0x0][0x168] ;  /* 0x00005a001a0a7625 */ /* 0x002fc800078e0203 */
[----:B0-----:R-:W-:Y:S01]  /*0270*/  IMAD.WIDE R8, R30, R3, c[0x0][0x168] ;  /* 0x00005a001e087625 */ /* 0x001fe200078e0203 */
[----:B--2---:R-:W-:Y:S02]  /*0280*/  SEL R34, R19, RZ, !P0 ;  /* 0x000000ff13227207 */ /* 0x004fe40004000000 */
[----:B---3--:R-:W-:Y:S02]  /*0290*/  SEL R13, R13, RZ, !P0 ;  /* 0x000000ff0d0d7207 */ /* 0x008fe40004000000 */
[----:B-----5:R-:W-:Y:S02]  /*02a0*/  SEL R36, R17, RZ, !P0 ;  /* 0x000000ff11247207 */ /* 0x020fe40004000000 */
[----:B------:R-:W-:Y:S01]  /*02b0*/  SEL R15, R15, RZ, !P0 ;  /* 0x000000ff0f0f7207 */ /* 0x000fe20004000000 */
[----:B------:R-:W-:Y:S01]  /*02c0*/  STS [R29.X4], R34 ;  /* 0x000000221d007388 */ /* 0x000fe20000004800 */
[----:B------:R-:W-:Y:S02]  /*02d0*/  MOV R17, RZ ;  /* 0x000000ff00117202 */ /* 0x000fe40000000f00 */
[----:B------:R-:W-:Y:S01]  /*02e0*/  SEL R27, R20, RZ, !P0 ;  /* 0x000000ff141b7207 */ /* 0x000fe20004000000 */
[----:B------:R-:W-:Y:S01]  /*02f0*/  STS [R29.X4+0x400], R36 ;  /* 0x000400241d007388 */ /* 0x000fe20000004800 */
[----:B----4-:R-:W-:-:S03]  /*0300*/  SEL R32, R25, RZ, !P0 ;  /* 0x000000ff19207207 */ /* 0x010fc60004000000 */
[----:B------:R-:W-:Y:S01]  /*0310*/  STS [R29.X4+0x800], R15 ;  /* 0x0008000f1d007388 */ /* 0x000fe20000004800 */
[----:B------:R-:W-:Y:S02]  /*0320*/  MOV R19, RZ ;  /* 0x000000ff00137202 */ /* 0x000fe40000000f00 */
[----:B------:R-:W-:Y:S01]  /*0330*/  SEL R31, R21, RZ, !P0 ;  /* 0x000000ff151f7207 */ /* 0x000fe20004000000 */
[----:B------:R-:W-:Y:S01]  /*0340*/  STS [R29.X4+0xc00], R13 ;  /* 0x000c000d1d007388 */ /* 0x000fe20000004800 */
[----:B------:R-:W-:Y:S01]  /*0350*/  CS2R R20, SRZ ;  /* 0x0000000000147805 */ /* 0x000fe2000001ff00 */
[----:B------:R-:W-:Y:S02]  /*0360*/  SEL R23, R23, RZ, !P0 ;  /* 0x000000ff17177207 */ /* 0x000fe40004000000 */
[----:B------:R-:W-:Y:S06]  /*0370*/  BAR.SYNC 0x0 ;  /* 0x0000000000007b1d */ /* 0x000fec0000000000 */
[----:B------:R-:W-:Y:S01]  /*0380*/  LDS.128 R4, [R29.X16] ;  /* 0x000000001d047984 */ /* 0x000fe2000000cc00 */
[----:B------:R-:W-:-:S03]  /*0390*/  IMAD.WIDE R12, R12, R3, c[0x0][0x168] ;  /* 0x00005a000c0c7625 */ /* 0x000fc600078e0203 */
[----:B------:R-:W-:Y:S06]  /*03a0*/  BAR.SYNC 0x0 ;  /* 0x0000000000007b1d */ /* 0x000fec0000000000 */
[-C--:B------:R-:W-:Y:S01]  /*03b0*/  IMAD.WIDE R14, R14, R3.reuse, c[0x0][0x168] ;  /* 0x00005a000e0e7625 */ /* 0x080fe200078e0203 */
[----:B------:R0:W-:Y:S01]  /*03c0*/  STS [R29.X4+0xc00], R32 ;  /* 0x000c00201d007388 */ /* 0x0001e20000004800 */
[----:B------:R-:W-:Y:S02]  /*03d0*/  CS2R R34, SRZ ;  /* 0x0000000000227805 */ /* 0x000fe4000001ff00 */
[----:B------:R-:W-:Y:S01]  /*03e0*/  IMAD.WIDE R24, R24, R3, c[0x0][0x168] ;  /* 0x00005a0018187625 */ /* 0x000fe200078e0203 */
[----:B------:R1:W-:Y:S04]  /*03f0*/  STS [R29.X4], R27 ;  /* 0x0000001b1d007388 */ /* 0x0003e80000004800 */
[----:B------:R-:W-:Y:S01]  /*0400*/  STS [R29.X4+0x400], R31 ;  /* 0x0004001f1d007388 */ /* 0x000fe20000004800 */
[----:B0-----:R-:W-:-:S03]  /*0410*/  CS2R R32, SRZ ;  /* 0x0000000000207805 */ /* 0x001fc6000001ff00 */
[----:B------:R-:W-:Y:S01]  /*0420*/  STS [R29.X4+0x800], R23 ;  /* 0x000800171d007388 */ /* 0x000fe20000004800 */
[----:B-1----:R-:W-:-:S03]  /*0430*/  IMAD.WIDE R26, R18, R3, c[0x0][0x168] ;  /* 0x00005a00121a7625 */ /* 0x002fc600078e0203 */
[----:B------:R-:W-:Y:S06]  /*0440*/  BAR.SYNC 0x0 ;  /* 0x0000000000007b1d */ /* 0x000fec0000000000 */
[-C--:B------:R-:W-:Y:S01]  /*0450*/  IMAD.WIDE R22, R22, R3.reuse, c[0x0][0x168] ;  /* 0x00005a0016167625 */ /* 0x080fe200078e0203 */
[----:B------:R0:W2:Y:S03]  /*0460*/  @!P0 LDG.E.EL R21, [R8.64] ;  /* 0x0000000408158981 */ /* 0x0000a6000c2e1900 */
[----:B------:R-:W-:Y:S01]  /*0470*/  IMAD.WIDE R30, R16, R3, c[0x0][0x168] ;  /* 0x00005a00101e7625 */ /* 0x000fe200078e0203 */
[----:B------:R0:W3:Y:S04]  /*0480*/  @!P0 LDG.E.EL R17, [R10.64] ;  /* 0x000000040a118981 */ /* 0x0000e8000c2e1900 */
[----:B------:R-:W4:Y:S04]  /*0490*/  @!P0 LDG.E.EL R20, [R12.64] ;  /* 0x000000040c148981 */ /* 0x000f28000c2e1900 */
[----:B------:R-:W5:Y:S04]  /*04a0*/  @!P0 LDG.E.EL R19, [R14.64] ;  /* 0x000000040e138981 */ /* 0x000f68000c2e1900 */
[----:B------:R-:W5:Y:S04]  /*04b0*/  @!P0 LDG.E.EL R32, [R24.64] ;  /* 0x0000000418208981 */ /* 0x000f68000c2e1900 */
[----:B------:R-:W5:Y:S04]  /*04c0*/  @!P0 LDG.E.EL R35, [R22.64] ;  /* 0x0000000416238981 */ /* 0x000f68000c2e1900 */
[----:B------:R-:W5:Y:S04]  /*04d0*/  @!P0 LDG.E.EL R34, [R26.64] ;  /* 0x000000041a228981 */ /* 0x000f68000c2e1900 */
[----:B------:R1:W5:Y:S04]  /*04e0*/  @!P0 LDG.E.EL R33, [R30.64] ;  /* 0x000000041e218981 */ /* 0x000368000c2e1900 */
[----:B0-----:R-:W-:Y:S01]  /*04f0*/  LDS.128 R8, [R29.X16] ;  /* 0x000000001d087984 */ /* 0x001fe2000000cc00 */
[----:B-1----:R-:W-:-:S05]  /*0500*/  SHF.L.U32 R30, R29, 0x2, RZ ;  /* 0x000000021d1e7819 */ /* 0x002fca00000006ff */
[----:B------:R-:W-:Y:S01]  /*0510*/  IMAD.WIDE.U32 R30, R30, R3, c[0x0][0x170] ;  /* 0x00005c001e1e7625 */ /* 0x000fe200078e0003 */
[----:B------:R-:W-:Y:S06]  /*0520*/  BAR.SYNC 0x0 ;  /* 0x0000000000007b1d */ /* 0x000fec0000000000 */
[----:B--2---:R-:W-:Y:S02]  /*0530*/  SEL R16, R21, RZ, !P0 ;  /* 0x000000ff15107207 */ /* 0x004fe40004000000 */
[----:B---3--:R-:W-:Y:S02]  /*0540*/  SEL R18, R17, RZ, !P0 ;  /* 0x000000ff11127207 */ /* 0x008fe40004000000 */
[----:B----4-:R-:W-:-:S02]  /*0550*/  SEL R20, R20, RZ, !P0 ;  /* 0x000000ff14147207 */ /* 0x010fc40004000000 */
[----:B-----5:R-:W-:Y:S01]  /*0560*/  SEL R36, R19, RZ, !P0 ;  /* 0x000000ff13247207 */ /* 0x020fe20004000000 */
[----:B------:R-:W-:Y:S01]  /*0570*/  STS [R29.X4], R16 ;  /* 0x000000101d007388 */ /* 0x000fe20000004800 */
[----:B------:R-:W-:-:S03]  /*0580*/  SEL R37, R32, RZ, !P0 ;  /* 0x000000ff20257207 */ /* 0x000fc60004000000 */
[----:B------:R-:W-:Y:S01]  /*0590*/  STS [R29.X4+0x400], R18 ;  /* 0x000400121d007388 */ /* 0x000fe20000004800 */
[----:B------:R-:W-:-:S03]  /*05a0*/  SEL R35, R35, RZ, !P0 ;  /* 0x000000ff23237207 */ /* 0x000fc60004000000 */
[----:B------:R-:W-:Y:S01]  /*05b0*/  STS [R29.X4+0x800], R20 ;  /* 0x000800141d007388 */ /* 0x000fe20000004800 */
[----:B------:R-:W-:-:S03]  /*05c0*/  SEL R34, R34, RZ, !P0 ;  /* 0x000000ff22227207 */ /* 0x000fc60004000000 */
[----:B------:R-:W-:Y:S01]  /*05d0*/  STS [R29.X4+0xc00], R36 ;  /* 0x000c00241d007388 */ /* 0x000fe20000004800 */
[----:B------:R-:W-:-:S03]  /*05e0*/  SEL R32, R33, RZ, !P0 ;  /* 0x000000ff21207207 */ /* 0x000fc60004000000 */
[----:B------:R-:W-:Y:S06]  /*05f0*/  BAR.SYNC 0x0 ;  /* 0x0000000000007b1d */ /* 0x000fec0000000000 */
[----:B------:R-:W0:Y:S04]  /*0600*/  LDS.128 R12, [R29.X16] ;  /* 0x000000001d0c7984 */ /* 0x000e28000000cc00 */
[----:B------:R-:W-:Y:S06]  /*0610*/  BAR.SYNC 0x0 ;  /* 0x0000000000007b1d */ /* 0x000fec0000000000 */
[----:B------:R-:W-:Y:S04]  /*0620*/  STS [R29.X4], R37 ;  /* 0x000000251d007388 */ /* 0x000fe80000004800 */
[----:B------:R-:W-:Y:S04]  /*0630*/  STS [R29.X4+0x400], R35 ;  /* 0x000400231d007388 */ /* 0x000fe80000004800 */
[----:B------:R-:W-:Y:S04]  /*0640*/  STS [R29.X4+0x800], R34 ;  /* 0x000800221d007388 */ /* 0x000fe80000004800 */
[----:B------:R-:W-:Y:S04]  /*0650*/  STS [R29.X4+0xc00], R32 ;  /* 0x000c00201d007388 */ /* 0x000fe80000004800 */
[----:B------:R-:W-:Y:S06]  /*0660*/  BAR.SYNC 0x0 ;  /* 0x0000000000007b1d */ /* 0x000fec0000000000 */
[----:B------:R-:W0:Y:S04]  /*0670*/  LDG.E.EL.128 R16, [R30.64] ;  /* 0x000000041e107981 */ /* 0x000e28000c2e1d00 */
[----:B------:R-:W2:Y:S04]  /*0680*/  LDG.E.EL.128 R20, [R30.64+0x1000] ;  /* 0x001000041e147981 */ /* 0x000ea8000c2e1d00 */
[----:B------:R-:W2:Y:S04]  /*0690*/  LDS.128 R24, [R29.X16] ;  /* 0x000000001d187984 */ /* 0x000ea8000000cc00 */
[----:B------:R-:W-:Y:S06]  /*06a0*/  BAR.SYNC 0x0 ;  /* 0x0000000000007b1d */ /* 0x000fec0000000000 */
[----:B------:R-:W-:-:S02]  /*06b0*/  LOP3.LUT P1, RZ, R2, 0x1f, RZ, 0xc0, !PT ;  /* 0x0000001f02ff7812 */ /* 0x000fc4000782c0ff */
[----:B------:R-:W-:Y:S01]  /*06c0*/  ISETP.GE.AND P2, PT, R2, 0x8, PT ;  /* 0x000000080200780c */ /* 0x000fe20003f46270 */
[----:B0-----:R-:W-:Y:S01]  /*06d0*/  FMUL R33, R12, R16 ;  /* 0x000000100c217220 */ /* 0x001fe20000400000 */
[----:B------:R-:W-:Y:S01]  /*06e0*/  FMUL R12, R13, R17 ;  /* 0x000000110d0c7220 */ /* 0x000fe20000400000 */
[----:B------:R-:W-:Y:S02]  /*06f0*/  FMUL R13, R14, R18 ;  /* 0x000000120e0d7220 */ /* 0x000fe40000400000 */
[----:B------:R-:W-:Y:S01]  /*0700*/  FFMA R33, R4, R33, RZ ;  /* 0x0000002104217223 */ /* 0x000fe200000000ff */
[----:B------:R-:W-:Y:S01]  /*0710*/  FFMA R12, R5, R12, RZ ;  /* 0x0000000c050c7223 */ /* 0x000fe200000000ff */
[----:B------:R-:W-:Y:S01]  /*0720*/  FMUL R4, R15, R19 ;  /* 0x000000130f047220 */ /* 0x000fe20000400000 */
[----:B------:R-:W-:Y:S02]  /*0730*/  FFMA R6, R6, R13, RZ ;  /* 0x0000000d06067223 */ /* 0x000fe400000000ff */
[----:B------:R-:W-:Y:S01]  /*0740*/  FADD R33, R33, R12 ;  /* 0x0000000c21217221 */ /* 0x000fe20000000000 */
[----:B------:R-:W-:Y:S01]  /*0750*/  FFMA R7, R7, R4, RZ ;  /* 0x0000000407077223 */ /* 0x000fe200000000ff */
[----:B--2---:R-:W-:-:S02]  /*0760*/  FMUL R5, R24, R20 ;  /* 0x0000001418057220 */ /* 0x004fc40000400000 */
[----:B------:R-:W-:Y:S01]  /*0770*/  FADD R6, R6, R33 ;  /* 0x0000002106067221 */ /* 0x000fe20000000000 */
[----:B------:R-:W-:Y:S01]  /*0780*/  FMUL R4, R25, R21 ;  /* 0x0000001519047220 */ /* 0x000fe20000400000 */
[----:B------:R-:W-:Y:S02]  /*0790*/  FFMA R8, R8, R5, RZ ;  /* 0x0000000508087223 */ /* 0x000fe400000000ff */
[----:B------:R-:W-:Y:S01]  /*07a0*/  FADD R7, R7, R6 ;  /* 0x0000000607077221 */ /* 0x000fe20000000000 */
[----:B------:R-:W-:Y:S01]  /*07b0*/  FMUL R5, R26, R22 ;  /* 0x000000161a057220 */ /* 0x000fe20000400000 */
[----:B------:R-:W-:Y:S02]  /*07c0*/  FFMA R9, R9, R4, RZ ;  /* 0x0000000409097223 */ /* 0x000fe400000000ff */
[----:B------:R-:W-:Y:S01]  /*07d0*/  FADD R8, R8, R7 ;  /* 0x0000000708087221 */ /* 0x000fe20000000000 */
[----:B------:R-:W-:Y:S01]  /*07e0*/  FMUL R4, R27, R23 ;  /* 0x000000171b047220 */ /* 0x000fe20000400000 */
[----:B------:R-:W-:-:S02]  /*07f0*/  FFMA R5, R10, R5, RZ ;  /* 0x000000050a057223 */ /* 0x000fc400000000ff */
[----:B------:R-:W-:Y:S01]  /*0800*/  FADD R8, R9, R8 ;  /* 0x0000000809087221 */ /* 0x000fe20000000000 */
[----:B------:R-:W-:-:S03]  /*0810*/  FFMA R4, R11, R4, RZ ;  /* 0x000000040b047223 */ /* 0x000fc600000000ff */
[----:B------:R-:W-:-:S04]  /*0820*/  FADD R5, R5, R8 ;  /* 0x0000000805057221 */ /* 0x000fc80000000000 */
[----:B------:R-:W-:-:S05]  /*0830*/  FADD R4, R4, R5 ;  /* 0x0000000504047221 */ /* 0x000fca0000000000 */
[----:B------:R-:W-:-:S05]  /*0840*/  FSEL R4, R4, RZ, !P0 ;  /* 0x000000ff04047208 */ /* 0x000fca0004000000 */
[----:B------:R-:W0:Y:S02]  /*0850*/  SHFL.BFLY PT, R5, R4, 0x10, 0x1f ;  /* 0x0e001f0004057f89 */ /* 0x000e2400000e0000 */
[----:B0-----:R-:W-:-:S05]  /*0860*/  FADD R5, R4, R5 ;  /* 0x0000000504057221 */ /* 0x001fca0000000000 */
[----:B------:R-:W0:Y:S02]  /*0870*/  SHFL.BFLY PT, R6, R5, 0x8, 0x1f ;  /* 0x0d001f0005067f89 */ /* 0x000e2400000e0000 */
[----:B0-----:R-:W-:-:S05]  /*0880*/  FADD R6, R5, R6 ;  /* 0x0000000605067221 */ /* 0x001fca0000000000 */
[----:B------:R-:W0:Y:S02]  /*0890*/  SHFL.BFLY PT, R7, R6, 0x4, 0x1f ;  /* 0x0c801f0006077f89 */ /* 0x000e2400000e0000 */
[----:B0-----:R-:W-:-:S05]  /*08a0*/  FADD R7, R6, R7 ;  /* 0x0000000706077221 */ /* 0x001fca0000000000 */
[----:B------:R-:W0:Y:S02]  /*08b0*/  SHFL.BFLY PT, R8, R7, 0x2, 0x1f ;  /* 0x0c401f0007087f89 */ /* 0x000e2400000e0000 */
[----:B0-----:R-:W-:-:S05]  /*08c0*/  FADD R8, R7, R8 ;  /* 0x0000000807087221 */ /* 0x001fca0000000000 */
[----:B------:R-:W0:Y:S01]  /*08d0*/  SHFL.BFLY PT, R9, R8, 0x1, 0x1f ;  /* 0x0c201f0008097f89 */ /* 0x000e2200000e0000 */
[----:B------:R-:W-:-:S04]  /*08e0*/  SHF.R.U32.HI R10, RZ, 0x3, R2 ;  /* 0x00000003ff0a7819 */ /* 0x000fc80000011602 */
[----:B------:R-:W-:Y:S01]  /*08f0*/  LOP3.LUT R10, R10, 0x1c, RZ, 0xc0, !PT ;  /* 0x0000001c0a0a7812 */ /* 0x000fe200078ec0ff */
[----:B0-----:R-:W-:-:S05]  /*0900*/  FADD R9, R8, R9 ;  /* 0x0000000908097221 */ /* 0x001fca0000000000 */
[----:B------:R-:W-:Y:S04]  /*0910*/  @!P1 STS [R10], R9 ;  /* 0x000000090a009388 */ /* 0x000fe80000000800 */
[----:B------:R-:W-:Y:S06]  /*0920*/  BAR.SYNC 0x0 ;  /* 0x0000000000007b1d */ /* 0x000fec0000000000 */
[----:B------:R-:W0:Y:S04]  /*0930*/  @!P2 LDS R28, [R2.X4] ;  /* 0x00000000021ca984 */ /* 0x000e280000004800 */
[----:B0-----:R-:W0:Y:S02]  /*0940*/  SHFL.BFLY PT, R5, R28, 0x4, 0x1f ;  /* 0x0c801f001c057f89 */ /* 0x001e2400000e0000 */
[----:B0-----:R-:W-:-:S05]  /*0950*/  FADD R5, R28, R5 ;  /* 0x000000051c057221 */ /* 0x001fca0000000000 */
[----:B------:R-:W0:Y:S01]  /*0960*/  SHFL.BFLY PT, R4, R5, 0x2, 0x1f ;  /* 0x0c401f0005047f89 */ /* 0x000e2200000e0000 */
[----:B------:R-:W-:Y:S01]  /*0970*/  LOP3.LUT P1, RZ, R2, 0x7, RZ, 0xc0, !PT ;  /* 0x0000000702ff7812 */ /* 0x000fe2000782c0ff */
[----:B0-----:R-:W-:-:S05]  /*0980*/  FADD R4, R5, R4 ;  /* 0x0000000405047221 */ /* 0x001fca0000000000 */
[----:B------:R-:W0:Y:S01]  /*0990*/  SHFL.BFLY PT, R7, R4, 0x1, 0x1f ;  /* 0x0c201f0004077f89 */ /* 0x000e2200000e0000 */
[----:B------:R-:W-:Y:S01]  /*09a0*/  ISETP.LT.AND P1, PT, R2, 0x8, !P1 ;  /* 0x000000080200780c */ /* 0x000fe20004f21270 */
[----:B0-----:R-:W-:-:S12]  /*09b0*/  FADD R7, R4, R7 ;  /* 0x0000000704077221 */ /* 0x001fd80000000000 */
[----:B------:R-:W-:Y:S04]  /*09c0*/  @P1 STS [R2.X4], R7 ;  /* 0x0000000702001388 */ /* 0x000fe80000004800 */
[----:B------:R-:W-:Y:S06]  /*09d0*/  BAR.SYNC 0x0 ;  /* 0x0000000000007b1d */ /* 0x000fec0000000000 */
[----:B------:R-:W0:Y:S04]  /*09e0*/  LDS R6, [RZ] ;  /* 0x00000000ff067984 */ /* 0x000e280000000800 */
[----:B------:R-:W-:Y:S06]  /*09f0*/  BAR.SYNC 0x0 ;  /* 0x0000000000007b1d */ /* 0x000fec0000000000 */
[----:B------:R-:W-:Y:S01]  /*0a00*/  ISETP.EQ.AND P0, PT, R29, RZ, !P0 ;  /* 0x000000ff1d00720c */ /* 0x000fe20004702270 */
[----:B0-----:R-:W-:Y:S04]  /*0a10*/  STS [RZ], R6 ;  /* 0x00000006ff007388 */ /* 0x001fe80000000800 */
[----:B------:R-:W-:Y:S08]  /*0a20*/  BAR.SYNC 0x0 ;  /* 0x0000000000007b1d */ /* 0x000ff00000000000 */
[----:B------:R-:W-:Y:S05]  /*0a30*/  @!P0 EXIT ;  /* 0x000000000000894d */ /* 0x000fea0003800000 */
[----:B------:R-:W0:Y:S01]  /*0a40*/  LDS R5, [RZ] ;  /* 0x00000000ff057984 */ /* 0x000e220000000800 */
[----:B------:R-:W-:-:S05]  /*0a50*/  IMAD.WIDE R2, R0, R3, c[0x0][0x178] ;  /* 0x00005e0000027625 */ /* 0x000fca00078e0203 */
[----:B0-----:R-:W-:Y:S01]  /*0a60*/  STG.E [R2.64], R5 ;  /* 0x0000000502007986 */ /* 0x001fe2000c101904 */
[----:B------:R-:W-:Y:S05]  /*0a70*/  EXIT ;  /* 0x000000000000794d */ /* 0x000fea0003800000 */
.L_x_0:
[----:B------:R-:W-:-:S00]  /*0a80*/  BRA `(.L_x_0) ;  /* 0xfffffff000007947 */ /* 0x000fc0000383ffff */
[----:B------:R-:W-:-:S00]  /*0a90*/  NOP ;  /* 0x0000000000007918 */ /* 0x000fc00000000000 */
        /* <DEDUP_REMOVED lines=14> */
.L_x_1:


//--------------------- .nv.shared.triton__0d1d2d3d4de5de --------------------------
	.section	.nv.shared.triton__0d1d2d3d4de5de,"aw",@nobits
	.align	16
